	.headerflags	@"EF_CUDA_TEXMODE_UNIFIED EF_CUDA_64BIT_ADDRESS EF_CUDA_ACCELERATORS EF_CUDA_SM90 EF_CUDA_VIRTUAL_SM(EF_CUDA_SM90)"
	.elftype	@"ET_EXEC"


//--------------------- .nv.info                  --------------------------
	.section	.nv.info,"",@"SHT_CUDA_INFO"
	.align	4


	//----- nvinfo : EIATTR_REGCOUNT
	.align		4
        /*0000*/ 	.byte	0x04, 0x2f
        /*0002*/ 	.short	(.L_1 - .L_0)
	.align		4
.L_0:
        /*0004*/ 	.word	index@(triton_poi_fused_stack_39)
        /*0008*/ 	.word	0x0000000e


	//----- nvinfo : EIATTR_MIN_STACK_SIZE
	.align		4
.L_1:
        /*000c*/ 	.byte	0x04, 0x12
        /*000e*/ 	.short	(.L_3 - .L_2)
	.align		4
.L_2:
        /*0010*/ 	.word	index@(triton_poi_fused_stack_39)
        /*0014*/ 	.word	0x00000000


	//----- nvinfo : EIATTR_FRAME_SIZE
	.align		4
.L_3:
        /*0018*/ 	.byte	0x04, 0x11
        /*001a*/ 	.short	(.L_5 - .L_4)
	.align		4
.L_4:
        /*001c*/ 	.word	index@(triton_poi_fused_stack_39)
        /*0020*/ 	.word	0x00000000


	//----- nvinfo : EIATTR_MIN_STACK_SIZE
	.align		4
.L_5:
        /*0024*/ 	.byte	0x04, 0x12
        /*0026*/ 	.short	(.L_7 - .L_6)
	.align		4
.L_6:
        /*0028*/ 	.word	index@(triton_poi_fused_stack_39)
        /*002c*/ 	.word	0x00000000
.L_7:


//--------------------- .nv.info.triton_poi_fused_stack_39 --------------------------
	.section	.nv.info.triton_poi_fused_stack_39,"",@"SHT_CUDA_INFO"
	.sectionflags	@""
	.align	4


	//----- nvinfo : EIATTR_CUDA_API_VERSION
	.align		4
        /*0000*/ 	.byte	0x04, 0x37
        /*0002*/ 	.short	(.L_9 - .L_8)
.L_8:
        /*0004*/ 	.word	0x0000007c


	//----- nvinfo : EIATTR_KPARAM_INFO
	.align		4
.L_9:
        /*0008*/ 	.byte	0x04, 0x17
        /*000a*/ 	.short	(.L_11 - .L_10)
.L_10:
        /*000c*/ 	.word	0x00000000
        /*0010*/ 	.short	0x0002
        /*0012*/ 	.short	0x0010
        /*0014*/ 	.byte	0x00, 0xf0, 0x11, 0x00


	//----- nvinfo : EIATTR_KPARAM_INFO
	.align		4
.L_11:
        /*0018*/ 	.byte	0x04, 0x17
        /*001a*/ 	.short	(.L_13 - .L_12)
.L_12:
        /*001c*/ 	.word	0x00000000
        /*0020*/ 	.short	0x0001
        /*0022*/ 	.short	0x0008
        /*0024*/ 	.byte	0x00, 0xf4, 0x21, 0x00


	//----- nvinfo : EIATTR_KPARAM_INFO
	.align		4
.L_13:
        /*0028*/ 	.byte	0x04, 0x17
        /*002a*/ 	.short	(.L_15 - .L_14)
.L_14:
        /*002c*/ 	.word	0x00000000
        /*0030*/ 	.short	0x0000
        /*0032*/ 	.short	0x0000
        /*0034*/ 	.byte	0x00, 0xf4, 0x21, 0x00


	//----- nvinfo : EIATTR_SPARSE_MMA_MASK
	.align		4
.L_15:
        /*0038*/ 	.byte	0x03, 0x50
        /*003a*/ 	.short	0x0000


	//----- nvinfo : EIATTR_MAXREG_COUNT
	.align		4
        /*003c*/ 	.byte	0x03, 0x1b
        /*003e*/ 	.short	0x00ff


	//----- nvinfo : EIATTR_EXIT_INSTR_OFFSETS
	.align		4
        /*0040*/ 	.byte	0x04, 0x1c
        /*0042*/ 	.short	(.L_17 - .L_16)


	//   ....[0]....
.L_16:
        /*0044*/ 	.word	0x000001b0


	//----- nvinfo : EIATTR_REQNTID
	.align		4
.L_17:
        /*0048*/ 	.byte	0x04, 0x10
        /*004a*/ 	.short	(.L_19 - .L_18)
.L_18:
        /*004c*/ 	.word	0x00000080
        /*0050*/ 	.word	0x00000001
        /*0054*/ 	.word	0x00000001


	//----- nvinfo : EIATTR_CBANK_PARAM_SIZE
	.align		4
.L_19:
        /*0058*/ 	.byte	0x03, 0x19
        /*005a*/ 	.short	0x0014


	//----- nvinfo : EIATTR_PARAM_CBANK
	.align		4
        /*005c*/ 	.byte	0x04, 0x0a
        /*005e*/ 	.short	(.L_21 - .L_20)
	.align		4
.L_20:
        /*0060*/ 	.word	index@(.nv.constant0.triton_poi_fused_stack_39)
        /*0064*/ 	.short	0x0210
        /*0066*/ 	.short	0x0014


	//----- nvinfo : EIATTR_SW_WAR
	.align		4
.L_21:
        /*0068*/ 	.byte	0x04, 0x36
        /*006a*/ 	.short	(.L_23 - .L_22)
.L_22:
        /*006c*/ 	.word	0x00000008
.L_23:


//--------------------- .nv.callgraph             --------------------------
	.section	.nv.callgraph,"",@"SHT_CUDA_CALLGRAPH"
	.align	4
	.sectionentsize	8
	.align		4
        /*0000*/ 	.word	0x00000000
	.align		4
        /*0004*/ 	.word	0xffffffff
	.align		4
        /*0008*/ 	.word	0x00000000
	.align		4
        /*000c*/ 	.word	0xfffffffe
	.align		4
        /*0010*/ 	.word	0x00000000
	.align		4
        /*0014*/ 	.word	0xfffffffd
	.align		4
        /*0018*/ 	.word	0x00000000
	.align		4
        /*001c*/ 	.word	0xfffffffc


//--------------------- .text.triton_poi_fused_stack_39 --------------------------
	.section	.text.triton_poi_fused_stack_39,"ax",@progbits
	.align	128
        .global         triton_poi_fused_stack_39
        .type           triton_poi_fused_stack_39,@function
        .size           triton_poi_fused_stack_39,(.L_x_1 - triton_poi_fused_stack_39)
        .other          triton_poi_fused_stack_39,@"STO_CUDA_ENTRY STV_DEFAULT"
triton_poi_fused_stack_39:
.text.triton_poi_fused_stack_39:
[----:B------:R-:W-:Y:S01]  /*0000*/  LDC R1, c[0x0][0x28] ;  /* 0x00000a00ff017b82 */ /* 0x000fe20000000800 */
[----:B------:R-:W1:Y:S07]  /*0010*/  S2R R0, SR_TID.X ;  /* 0x0000000000007919 */ /* 0x000e6e0000002100 */
[----:B------:R-:W2:Y:S01]  /*0020*/  LDC.64 R4, c[0x0][0x210] ;  /* 0x00008400ff047b82 */ /* 0x000ea20000000a00 */
[----:B------:R-:W-:Y:S01]  /*0030*/  IMAD.MOV.U32 R8, RZ, RZ, RZ ;  /* 0x000000ffff087224 */ /* 0x000fe200078e00ff */
[----:B------:R-:W-:Y:S01]  /*0040*/  ULDC.64 UR4, c[0x0][0x208] ;  /* 0x0000820000047ab9 */ /* 0x000fe20000000a00 */
[----:B------:R-:W3:Y:S01]  /*0050*/  S2R R9, SR_CTAID.X ;  /* 0x0000000000097919 */ /* 0x000ee20000002500 */
[----:B-1----:R-:W-:-:S05]  /*0060*/  LOP3.LUT R0, R0, 0x7f, RZ, 0xc0, !PT ;  /* 0x0000007f00007812 */ /* 0x002fca00078ec0ff */
[----:B---3--:R-:W-:-:S05]  /*0070*/  IMAD R9, R9, 0x80, R0 ;  /* 0x0000008009097824 */ /* 0x008fca00078e0200 */
[----:B------:R-:W-:Y:S02]  /*0080*/  SHF.R.S32.HI R0, RZ, 0x1f, R9 ;  /* 0x0000001fff007819 */ /* 0x000fe40000011409 */
[C---:B------:R-:W-:Y:S02]  /*0090*/  ISETP.GE.AND P1, PT, R9.reuse, 0x1000, PT ;  /* 0x000010000900780c */ /* 0x040fe40003f26270 */
[----:B------:R-:W-:Y:S02]  /*00a0*/  LEA.HI R0, R0, R9, RZ, 0xa ;  /* 0x0000000900007211 */ /* 0x000fe400078f50ff */
[----:B------:R-:W-:-:S03]  /*00b0*/  ISETP.GT.AND P0, PT, R9, 0xfff, PT ;  /* 0x00000fff0900780c */ /* 0x000fc60003f04270 */
[C---:B------:R-:W-:Y:S01]  /*00c0*/  IMAD.SHL.U32 R2, R0.reuse, 0x2, RZ ;  /* 0x0000000200027824 */ /* 0x040fe200078e00ff */
[----:B------:R-:W-:-:S04]  /*00d0*/  LOP3.LUT R0, R0, 0xfffffc00, RZ, 0xc0, !PT ;  /* 0xfffffc0000007812 */ /* 0x000fc800078ec0ff */
[----:B------:R-:W-:-:S04]  /*00e0*/  LOP3.LUT R2, R2, 0xfffff800, RZ, 0xc0, !PT ;  /* 0xfffff80002027812 */ /* 0x000fc800078ec0ff */
[----:B------:R-:W-:Y:S01]  /*00f0*/  IADD3 R3, R2, R9, -R0 ;  /* 0x0000000902037210 */ /* 0x000fe20007ffe800 */
[----:B------:R-:W-:-:S04]  /*0100*/  IMAD.MOV.U32 R0, RZ, RZ, RZ ;  /* 0x000000ffff007224 */ /* 0x000fc800078e00ff */
[C---:B------:R-:W-:Y:S02]  /*0110*/  VIADD R7, R3.reuse, 0xffffe400 ;  /* 0xffffe40003077836 */ /* 0x040fe40000000000 */
[----:B--2---:R-:W-:-:S04]  /*0120*/  IMAD.WIDE R2, R3, 0x4, R4 ;  /* 0x0000000403027825 */ /* 0x004fc800078e0204 */
[----:B------:R-:W-:Y:S01]  /*0130*/  IMAD.WIDE R4, R7, 0x4, R4 ;  /* 0x0000000407047825 */ /* 0x000fe200078e0204 */
[----:B------:R-:W2:Y:S01]  /*0140*/  @!P1 LDG.E R0, desc[UR4][R2.64] ;  /* 0x0000000402009981 */ /* 0x000ea2000c1e1900 */
[----:B------:R-:W1:Y:S03]  /*0150*/  LDC.64 R6, c[0x0][0x218] ;  /* 0x00008600ff067b82 */ /* 0x000e660000000a00 */
[----:B------:R-:W3:Y:S01]  /*0160*/  @P0 LDG.E R8, desc[UR4][R4.64] ;  /* 0x0000000404080981 */ /* 0x000ee2000c1e1900 */
[----:B-1----:R-:W-:Y:S01]  /*0170*/  IMAD.WIDE R6, R9, 0x4, R6 ;  /* 0x0000000409067825 */ /* 0x002fe200078e0206 */
[----:B--2---:R-:W-:Y:S02]  /*0180*/  SEL R11, R0, RZ, !P1 ;  /* 0x000000ff000b7207 */ /* 0x004fe40004800000 */
[----:B---3--:R-:W-:-:S05]  /*0190*/  @P1 SEL R11, R8, RZ, P0 ;  /* 0x000000ff080b1207 */ /* 0x008fca0000000000 */
[----:B------:R-:W-:Y:S01]  /*01a0*/  STG.E desc[UR4][R6.64], R11 ;  /* 0x0000000b06007986 */ /* 0x000fe2000c101904 */
[----:B------:R-:W-:Y:S05]  /*01b0*/  EXIT ;  /* 0x000000000000794d */ /* 0x000fea0003800000 */
.L_x_0:
[----:B------:R-:W-:-:S00]  /*01c0*/  BRA `(.L_x_0) ;  /* 0xfffffffc00fc7947 */ /* 0x000fc0000383ffff */
[----:B------:R-:W-:-:S00]  /*01d0*/  NOP ;  /* 0x0000000000007918 */ /* 0x000fc00000000000 */
        /* <DEDUP_REMOVED lines=10> */
.L_x_1:


//--------------------- .nv.constant0.triton_poi_fused_stack_39 --------------------------
	.section	.nv.constant0.triton_poi_fused_stack_39,"a",@progbits
	.sectionflags	@""
	.align	4
.nv.constant0.triton_poi_fused_stack_39:
	.zero		548
